//
// Generated by NVIDIA NVVM Compiler
//
// Compiler Build ID: CL-36424714
// Cuda compilation tools, release 13.0, V13.0.88
// Based on NVVM 20.0.0
//

.version 9.0
.target sm_100
.address_size 64

	// .globl	_Z9addMatrixPiS_S_ii

.visible .entry _Z9addMatrixPiS_S_ii(
	.param .u64 .ptr .align 1 _Z9addMatrixPiS_S_ii_param_0,
	.param .u64 .ptr .align 1 _Z9addMatrixPiS_S_ii_param_1,
	.param .u64 .ptr .align 1 _Z9addMatrixPiS_S_ii_param_2,
	.param .u32 _Z9addMatrixPiS_S_ii_param_3,
	.param .u32 _Z9addMatrixPiS_S_ii_param_4
)
{
	.reg .pred 	%p<4>;
	.reg .b32 	%r<10>;
	.reg .b64 	%rd<11>;

	ld.param.u64 	%rd1, [_Z9addMatrixPiS_S_ii_param_0];
	ld.param.u64 	%rd2, [_Z9addMatrixPiS_S_ii_param_1];
	ld.param.u64 	%rd3, [_Z9addMatrixPiS_S_ii_param_2];
	ld.param.u32 	%r2, [_Z9addMatrixPiS_S_ii_param_3];
	ld.param.u32 	%r3, [_Z9addMatrixPiS_S_ii_param_4];
	mov.u32 	%r4, %ntid.x;
	mov.u32 	%r5, %ctaid.x;
	mov.u32 	%r6, %tid.x;
	mad.lo.s32 	%r1, %r4, %r5, %r6;
	setp.ge.u32 	%p1, %r5, %r2;
	setp.ge.u32 	%p2, %r6, %r3;
	or.pred  	%p3, %p1, %p2;
	@%p3 bra 	$L__BB0_2;
	cvta.to.global.u64 	%rd4, %rd1;
	cvta.to.global.u64 	%rd5, %rd2;
	cvta.to.global.u64 	%rd6, %rd3;
	mul.wide.s32 	%rd7, %r1, 4;
	add.s64 	%rd8, %rd4, %rd7;
	ld.global.u32 	%r7, [%rd8];
	add.s64 	%rd9, %rd5, %rd7;
	ld.global.u32 	%r8, [%rd9];
	add.s32 	%r9, %r8, %r7;
	add.s64 	%rd10, %rd6, %rd7;
	st.global.u32 	[%rd10], %r9;
$L__BB0_2:
	ret;

}


// ===== COMPILED SASS (sm_100) =====

	.target	sm_100

	.elftype	@"ET_EXEC"


//--------------------- .note.nv.tkinfo           --------------------------
	.section	.note.nv.tkinfo,"",@"SHT_NOTE"
	.sectionflags	@"SHF_NOTE_NV_TKINFO"
	.tkinfo
        /*0018*/ 	.word	0x00000002
        /*0030*/ 	.string	""
        /*0030*/ 	.string	"ptxas"
        /*0030*/ 	.string	"Cuda compilation tools, release 13.0, V13.0.88"
        /*0030*/ 	.string	"Build cuda_13.0.r13.0/compiler.36424714_0"
        /*0030*/ 	.string	"-arch sm_100 -m 64 "



//--------------------- .note.nv.cuinfo           --------------------------
	.section	.note.nv.cuinfo,"",@"SHT_NOTE"
	.sectionflags	@"SHF_NOTE_NV_CUINFO"
        /*0018*/ 	.short	0x0002
        /*001a*/ 	.short	0x0064
        /*001c*/ 	.short	0x0082
	.zero		2


//--------------------- .nv.info                  --------------------------
	.section	.nv.info,"",@"SHT_CUDA_INFO"
	.align	4


	//----- nvinfo : EIATTR_REGCOUNT
	.align		4
        /*0000*/ 	.byte	0x04, 0x2f
        /*0002*/ 	.short	(.L_1 - .L_0)
	.align		4
.L_0:
        /*0004*/ 	.word	index@(_Z9addMatrixPiS_S_ii)
        /*0008*/ 	.word	0x0000000c


	//----- nvinfo : EIATTR_FRAME_SIZE
	.align		4
.L_1:
        /*000c*/ 	.byte	0x04, 0x11
        /*000e*/ 	.short	(.L_3 - .L_2)
	.align		4
.L_2:
        /*0010*/ 	.word	index@(_Z9addMatrixPiS_S_ii)
        /*0014*/ 	.word	0x00000000


	//----- nvinfo : EIATTR_MIN_STACK_SIZE
	.align		4
.L_3:
        /*0018*/ 	.byte	0x04, 0x12
        /*001a*/ 	.short	(.L_5 - .L_4)
	.align		4
.L_4:
        /*001c*/ 	.word	index@(_Z9addMatrixPiS_S_ii)
        /*0020*/ 	.word	0x00000000
.L_5:


//--------------------- .nv.compat                --------------------------
	.section	.nv.compat,"",@"SHT_CUDA_COMPAT_INFO"
	.align	4
        /*0000*/ 	.byte	0x02, 0x09, 0x00, 0x00, 0x02, 0x02, 0x01, 0x00, 0x02, 0x05, 0x05, 0x00, 0x03, 0x07, 0x01, 0x01
        /*0010*/ 	.byte	0x02, 0x03, 0x00, 0x00, 0x02, 0x06, 0x01, 0x00, 0x04, 0x0b, 0x08, 0x00, 0x09, 0x00, 0x00, 0x00
        /*0020*/ 	.byte	0x00, 0x00, 0x00, 0x00


//--------------------- .nv.info._Z9addMatrixPiS_S_ii --------------------------
	.section	.nv.info._Z9addMatrixPiS_S_ii,"",@"SHT_CUDA_INFO"
	.sectionflags	@""
	.align	4


	//----- nvinfo : EIATTR_CUDA_API_VERSION
	.align		4
        /*0000*/ 	.byte	0x04, 0x37
        /*0002*/ 	.short	(.L_7 - .L_6)
.L_6:
        /*0004*/ 	.word	0x00000082


	//----- nvinfo : EIATTR_KPARAM_INFO
	.align		4
.L_7:
        /*0008*/ 	.byte	0x04, 0x17
        /*000a*/ 	.short	(.L_9 - .L_8)
.L_8:
        /*000c*/ 	.word	0x00000000
        /*0010*/ 	.short	0x0004
        /*0012*/ 	.short	0x001c
        /*0014*/ 	.byte	0x00, 0xf0, 0x11, 0x00


	//----- nvinfo : EIATTR_KPARAM_INFO
	.align		4
.L_9:
        /*0018*/ 	.byte	0x04, 0x17
        /*001a*/ 	.short	(.L_11 - .L_10)
.L_10:
        /*001c*/ 	.word	0x00000000
        /*0020*/ 	.short	0x0003
        /*0022*/ 	.short	0x0018
        /*0024*/ 	.byte	0x00, 0xf0, 0x11, 0x00


	//----- nvinfo : EIATTR_KPARAM_INFO
	.align		4
.L_11:
        /*0028*/ 	.byte	0x04, 0x17
        /*002a*/ 	.short	(.L_13 - .L_12)
.L_12:
        /*002c*/ 	.word	0x00000000
        /*0030*/ 	.short	0x0002
        /*0032*/ 	.short	0x0010
        /*0034*/ 	.byte	0x00, 0xf5, 0x21, 0x00


	//----- nvinfo : EIATTR_KPARAM_INFO
	.align		4
.L_13:
        /*0038*/ 	.byte	0x04, 0x17
        /*003a*/ 	.short	(.L_15 - .L_14)
.L_14:
        /*003c*/ 	.word	0x00000000
        /*0040*/ 	.short	0x0001
        /*0042*/ 	.short	0x0008
        /*0044*/ 	.byte	0x00, 0xf5, 0x21, 0x00


	//----- nvinfo : EIATTR_KPARAM_INFO
	.align		4
.L_15:
        /*0048*/ 	.byte	0x04, 0x17
        /*004a*/ 	.short	(.L_17 - .L_16)
.L_16:
        /*004c*/ 	.word	0x00000000
        /*0050*/ 	.short	0x0000
        /*0052*/ 	.short	0x0000
        /*0054*/ 	.byte	0x00, 0xf5, 0x21, 0x00


	//----- nvinfo : EIATTR_SPARSE_MMA_MASK
	.align		4
.L_17:
        /*0058*/ 	.byte	0x03, 0x50
        /*005a*/ 	.short	0x0000


	//----- nvinfo : EIATTR_MAXREG_COUNT
	.align		4
        /*005c*/ 	.byte	0x03, 0x1b
        /*005e*/ 	.short	0x00ff


	//----- nvinfo : EIATTR_MERCURY_ISA_VERSION
	.align		4
        /*0060*/ 	.byte	0x03, 0x5f
        /*0062*/ 	.short	0x0101


	//----- nvinfo : EIATTR_VRC_CTA_INIT_COUNT
	.align		4
        /*0064*/ 	.byte	0x02, 0x4a
	.zero		1
	.zero		1


	//----- nvinfo : EIATTR_EXIT_INSTR_OFFSETS
	.align		4
        /*0068*/ 	.byte	0x04, 0x1c
        /*006a*/ 	.short	(.L_19 - .L_18)


	//   ....[0]....
.L_18:
        /*006c*/ 	.word	0x00000080


	//   ....[1]....
        /*0070*/ 	.word	0x00000140


	//----- nvinfo : EIATTR_CBANK_PARAM_SIZE
	.align		4
.L_19:
        /*0074*/ 	.byte	0x03, 0x19
        /*0076*/ 	.short	0x0020


	//----- nvinfo : EIATTR_PARAM_CBANK
	.align		4
        /*0078*/ 	.byte	0x04, 0x0a
        /*007a*/ 	.short	(.L_21 - .L_20)
	.align		4
.L_20:
        /*007c*/ 	.word	index@(.nv.constant0._Z9addMatrixPiS_S_ii)
        /*0080*/ 	.short	0x0380
        /*0082*/ 	.short	0x0020


	//----- nvinfo : EIATTR_SW_WAR
	.align		4
.L_21:
        /*0084*/ 	.byte	0x04, 0x36
        /*0086*/ 	.short	(.L_23 - .L_22)
.L_22:
        /*0088*/ 	.word	0x00000008
.L_23:


//--------------------- .nv.callgraph             --------------------------
	.section	.nv.callgraph,"",@"SHT_CUDA_CALLGRAPH"
	.align	4
	.sectionentsize	8
	.align		4
        /*0000*/ 	.word	0x00000000
	.align		4
        /*0004*/ 	.word	0xffffffff
	.align		4
        /*0008*/ 	.word	0x00000000
	.align		4
        /*000c*/ 	.word	0xfffffffe
	.align		4
        /*0010*/ 	.word	0x00000000
	.align		4
        /*0014*/ 	.word	0xfffffffd
	.align		4
        /*0018*/ 	.word	0x00000000
	.align		4
        /*001c*/ 	.word	0xfffffffc


//--------------------- .text._Z9addMatrixPiS_S_ii --------------------------
	.section	.text._Z9addMatrixPiS_S_ii,"ax",@progbits
	.align	128
        .global         _Z9addMatrixPiS_S_ii
        .type           _Z9addMatrixPiS_S_ii,@function
        .size           _Z9addMatrixPiS_S_ii,(.L_x_1 - _Z9addMatrixPiS_S_ii)
        .other          _Z9addMatrixPiS_S_ii,@"STO_CUDA_ENTRY STV_DEFAULT"
_Z9addMatrixPiS_S_ii:
.text._Z9addMatrixPiS_S_ii:
[----:B------:R-:W-:Y:S01]  /*0000*/  LDC R1, c[0x0][0x37c] ;  /* 0x0000df00ff017b82 */ /* 0x000fe20000000800 */
[----:B------:R-:W0:Y:S01]  /*0010*/  S2R R0, SR_TID.X ;  /* 0x0000000000007919 */ /* 0x000e220000002100 */
[----:B------:R-:W0:Y:S01]  /*0020*/  LDCU.64 UR6, c[0x0][0x398] ;  /* 0x00007300ff0677ac */ /* 0x000e220008000a00 */
[----:B------:R-:W1:Y:S01]  /*0030*/  S2R R9, SR_CTAID.X ;  /* 0x0000000000097919 */ /* 0x000e620000002500 */
[----:B------:R-:W2:Y:S01]  /*0040*/  LDCU UR4, c[0x0][0x360] ;  /* 0x00006c00ff0477ac */ /* 0x000ea20008000800 */
[----:B0-----:R-:W-:-:S04]  /*0050*/  ISETP.GE.U32.AND P0, PT, R0, UR7, PT ;  /* 0x0000000700007c0c */ /* 0x001fc8000bf06070 */
[C---:B-1----:R-:W-:Y:S01]  /*0060*/  ISETP.GE.U32.OR P0, PT, R9.reuse, UR6, P0 ;  /* 0x0000000609007c0c */ /* 0x042fe20008706470 */
[----:B--2---:R-:W-:-:S12]  /*0070*/  IMAD R9, R9, UR4, R0 ;  /* 0x0000000409097c24 */ /* 0x004fd8000f8e0200 */
[----:B------:R-:W-:Y:S05]  /*0080*/  @P0 EXIT ;  /* 0x000000000000094d */ /* 0x000fea0003800000 */
[----:B------:R-:W0:Y:S01]  /*0090*/  LDC.64 R2, c[0x0][0x380] ;  /* 0x0000e000ff027b82 */ /* 0x000e220000000a00 */
[----:B------:R-:W1:Y:S07]  /*00a0*/  LDCU.64 UR4, c[0x0][0x358] ;  /* 0x00006b00ff0477ac */ /* 0x000e6e0008000a00 */
[----:B------:R-:W2:Y:S08]  /*00b0*/  LDC.64 R4, c[0x0][0x388] ;  /* 0x0000e200ff047b82 */ /* 0x000eb00000000a00 */
[----:B------:R-:W3:Y:S01]  /*00c0*/  LDC.64 R6, c[0x0][0x390] ;  /* 0x0000e400ff067b82 */ /* 0x000ee20000000a00 */
[----:B0-----:R-:W-:-:S06]  /*00d0*/  IMAD.WIDE R2, R9, 0x4, R2 ;  /* 0x0000000409027825 */ /* 0x001fcc00078e0202 */
[----:B-1----:R-:W4:Y:S01]  /*00e0*/  LDG.E R2, desc[UR4][R2.64] ;  /* 0x0000000402027981 */ /* 0x002f22000c1e1900 */
[----:B--2---:R-:W-:-:S06]  /*00f0*/  IMAD.WIDE R4, R9, 0x4, R4 ;  /* 0x0000000409047825 */ /* 0x004fcc00078e0204 */
[----:B------:R-:W4:Y:S01]  /*0100*/  LDG.E R5, desc[UR4][R4.64] ;  /* 0x0000000404057981 */ /* 0x000f22000c1e1900 */
[----:B---3--:R-:W-:Y:S01]  /*0110*/  IMAD.WIDE R6, R9, 0x4, R6 ;  /* 0x0000000409067825 */ /* 0x008fe200078e0206 */
[----:B----4-:R-:W-:-:S05]  /*0120*/  IADD3 R9, PT, PT, R2, R5, RZ ;  /* 0x0000000502097210 */ /* 0x010fca0007ffe0ff */
[----:B------:R-:W-:Y:S01]  /*0130*/  STG.E desc[UR4][R6.64], R9 ;  /* 0x0000000906007986 */ /* 0x000fe2000c101904 */
[----:B------:R-:W-:Y:S05]  /*0140*/  EXIT ;  /* 0x000000000000794d */ /* 0x000fea0003800000 */
.L_x_0:
[----:B------:R-:W-:-:S00]  /*0150*/  BRA `(.L_x_0) ;  /* 0xfffffffc00fc7947 */ /* 0x000fc0000383ffff */
[----:B------:R-:W-:-:S00]  /*0160*/  NOP ;  /* 0x0000000000007918 */ /* 0x000fc00000000000 */
        /* <DEDUP_REMOVED lines=9> */
.L_x_1:


//--------------------- .nv.shared.reserved.0     --------------------------
	.section	.nv.shared.reserved.0,"aw",@nobits
	.weak		__nv_reservedSMEM_offset_0_alias
	.size		__nv_reservedSMEM_offset_0_alias, 0, 64
	.other		__nv_reservedSMEM_offset_0_alias,@"STO_CUDA_RESERVED_SHARED STV_DEFAULT"
__nv_reservedSMEM_offset_0_alias:
	.zero		0
	.zero		64


//--------------------- .nv.constant0._Z9addMatrixPiS_S_ii --------------------------
	.section	.nv.constant0._Z9addMatrixPiS_S_ii,"a",@progbits
	.sectionflags	@""
	.align	4
.nv.constant0._Z9addMatrixPiS_S_ii:
	.zero		928


//--------------------- SYMBOLS --------------------------

	.type		.nv.reservedSmem.offset0,@object
	.size		.nv.reservedSmem.offset0,0x4
